	.headerflags	@"EF_CUDA_TEXMODE_UNIFIED EF_CUDA_64BIT_ADDRESS EF_CUDA_ACCELERATORS EF_CUDA_SM90 EF_CUDA_VIRTUAL_SM(EF_CUDA_SM90)"
	.elftype	@"ET_EXEC"


//--------------------- .nv.info                  --------------------------
	.section	.nv.info,"",@"SHT_CUDA_INFO"
	.align	4


	//----- nvinfo : EIATTR_REGCOUNT
	.align		4
        /*0000*/ 	.byte	0x04, 0x2f
        /*0002*/ 	.short	(.L_1 - .L_0)
	.align		4
.L_0:
        /*0004*/ 	.word	index@(triton_poi_fused_convolution_relu_61)
        /*0008*/ 	.word	0x0000000c


	//----- nvinfo : EIATTR_MIN_STACK_SIZE
	.align		4
.L_1:
        /*000c*/ 	.byte	0x04, 0x12
        /*000e*/ 	.short	(.L_3 - .L_2)
	.align		4
.L_2:
        /*0010*/ 	.word	index@(triton_poi_fused_convolution_relu_61)
        /*0014*/ 	.word	0x00000000


	//----- nvinfo : EIATTR_FRAME_SIZE
	.align		4
.L_3:
        /*0018*/ 	.byte	0x04, 0x11
        /*001a*/ 	.short	(.L_5 - .L_4)
	.align		4
.L_4:
        /*001c*/ 	.word	index@(triton_poi_fused_convolution_relu_61)
        /*0020*/ 	.word	0x00000000


	//----- nvinfo : EIATTR_MIN_STACK_SIZE
	.align		4
.L_5:
        /*0024*/ 	.byte	0x04, 0x12
        /*0026*/ 	.short	(.L_7 - .L_6)
	.align		4
.L_6:
        /*0028*/ 	.word	index@(triton_poi_fused_convolution_relu_61)
        /*002c*/ 	.word	0x00000000
.L_7:


//--------------------- .nv.info.triton_poi_fused_convolution_relu_61 --------------------------
	.section	.nv.info.triton_poi_fused_convolution_relu_61,"",@"SHT_CUDA_INFO"
	.sectionflags	@""
	.align	4


	//----- nvinfo : EIATTR_CUDA_API_VERSION
	.align		4
        /*0000*/ 	.byte	0x04, 0x37
        /*0002*/ 	.short	(.L_9 - .L_8)
.L_8:
        /*0004*/ 	.word	0x0000007c


	//----- nvinfo : EIATTR_KPARAM_INFO
	.align		4
.L_9:
        /*0008*/ 	.byte	0x04, 0x17
        /*000a*/ 	.short	(.L_11 - .L_10)
.L_10:
        /*000c*/ 	.word	0x00000000
        /*0010*/ 	.short	0x0002
        /*0012*/ 	.short	0x0010
        /*0014*/ 	.byte	0x00, 0xf0, 0x11, 0x00


	//----- nvinfo : EIATTR_KPARAM_INFO
	.align		4
.L_11:
        /*0018*/ 	.byte	0x04, 0x17
        /*001a*/ 	.short	(.L_13 - .L_12)
.L_12:
        /*001c*/ 	.word	0x00000000
        /*0020*/ 	.short	0x0001
        /*0022*/ 	.short	0x0008
        /*0024*/ 	.byte	0x00, 0xf4, 0x21, 0x00


	//----- nvinfo : EIATTR_KPARAM_INFO
	.align		4
.L_13:
        /*0028*/ 	.byte	0x04, 0x17
        /*002a*/ 	.short	(.L_15 - .L_14)
.L_14:
        /*002c*/ 	.word	0x00000000
        /*0030*/ 	.short	0x0000
        /*0032*/ 	.short	0x0000
        /*0034*/ 	.byte	0x00, 0xf4, 0x21, 0x00


	//----- nvinfo : EIATTR_SPARSE_MMA_MASK
	.align		4
.L_15:
        /*0038*/ 	.byte	0x03, 0x50
        /*003a*/ 	.short	0x0000


	//----- nvinfo : EIATTR_MAXREG_COUNT
	.align		4
        /*003c*/ 	.byte	0x03, 0x1b
        /*003e*/ 	.short	0x00ff


	//----- nvinfo : EIATTR_EXIT_INSTR_OFFSETS
	.align		4
        /*0040*/ 	.byte	0x04, 0x1c
        /*0042*/ 	.short	(.L_17 - .L_16)


	//   ....[0]....
.L_16:
        /*0044*/ 	.word	0x000001a0


	//   ....[1]....
        /*0048*/ 	.word	0x000001c0


	//----- nvinfo : EIATTR_REQNTID
	.align		4
.L_17:
        /*004c*/ 	.byte	0x04, 0x10
        /*004e*/ 	.short	(.L_19 - .L_18)
.L_18:
        /*0050*/ 	.word	0x00000080
        /*0054*/ 	.word	0x00000001
        /*0058*/ 	.word	0x00000001


	//----- nvinfo : EIATTR_CBANK_PARAM_SIZE
	.align		4
.L_19:
        /*005c*/ 	.byte	0x03, 0x19
        /*005e*/ 	.short	0x0014


	//----- nvinfo : EIATTR_PARAM_CBANK
	.align		4
        /*0060*/ 	.byte	0x04, 0x0a
        /*0062*/ 	.short	(.L_21 - .L_20)
	.align		4
.L_20:
        /*0064*/ 	.word	index@(.nv.constant0.triton_poi_fused_convolution_relu_61)
        /*0068*/ 	.short	0x0210
        /*006a*/ 	.short	0x0014


	//----- nvinfo : EIATTR_SW_WAR
	.align		4
.L_21:
        /*006c*/ 	.byte	0x04, 0x36
        /*006e*/ 	.short	(.L_23 - .L_22)
.L_22:
        /*0070*/ 	.word	0x00000008
.L_23:


//--------------------- .nv.callgraph             --------------------------
	.section	.nv.callgraph,"",@"SHT_CUDA_CALLGRAPH"
	.align	4
	.sectionentsize	8
	.align		4
        /*0000*/ 	.word	0x00000000
	.align		4
        /*0004*/ 	.word	0xffffffff
	.align		4
        /*0008*/ 	.word	0x00000000
	.align		4
        /*000c*/ 	.word	0xfffffffe
	.align		4
        /*0010*/ 	.word	0x00000000
	.align		4
        /*0014*/ 	.word	0xfffffffd
	.align		4
        /*0018*/ 	.word	0x00000000
	.align		4
        /*001c*/ 	.word	0xfffffffc


//--------------------- .text.triton_poi_fused_convolution_relu_61 --------------------------
	.section	.text.triton_poi_fused_convolution_relu_61,"ax",@progbits
	.align	128
        .global         triton_poi_fused_convolution_relu_61
        .type           triton_poi_fused_convolution_relu_61,@function
        .size           triton_poi_fused_convolution_relu_61,(.L_x_1 - triton_poi_fused_convolution_relu_61)
        .other          triton_poi_fused_convolution_relu_61,@"STO_CUDA_ENTRY STV_DEFAULT"
triton_poi_fused_convolution_relu_61:
.text.triton_poi_fused_convolution_relu_61:
[----:B------:R-:W0:Y:S02]  /*0000*/  LDC R1, c[0x0][0x28] ;  /* 0x00000a00ff017b82 */ /* 0x000e240000000800 */
[----:B------:R-:W1:Y:S01]  /*0010*/  S2R R0, SR_TID.X ;  /* 0x0000000000007919 */ /* 0x000e620000002100 */
[----:B------:R-:W2:Y:S01]  /*0020*/  LDC.64 R2, c[0x0][0x210] ;  /* 0x00008400ff027b82 */ /* 0x000ea20000000a00 */
[----:B------:R-:W-:Y:S01]  /*0030*/  ULDC.64 UR4, c[0x0][0x208] ;  /* 0x0000820000047ab9 */ /* 0x000fe20000000a00 */
[----:B------:R-:W3:Y:S06]  /*0040*/  S2R R7, SR_CTAID.X ;  /* 0x0000000000077919 */ /* 0x000eec0000002500 */
[----:B------:R-:W4:Y:S01]  /*0050*/  LDC.64 R4, c[0x0][0x218] ;  /* 0x00008600ff047b82 */ /* 0x000f220000000a00 */
[----:B-1----:R-:W-:-:S05]  /*0060*/  IMAD.SHL.U32 R0, R0, 0x2, RZ ;  /* 0x0000000200007824 */ /* 0x002fca00078e00ff */
[----:B------:R-:W-:-:S05]  /*0070*/  LOP3.LUT R0, R0, 0xfe, RZ, 0xc0, !PT ;  /* 0x000000fe00007812 */ /* 0x000fca00078ec0ff */
[----:B---3--:R-:W-:-:S04]  /*0080*/  IMAD R7, R7, 0x100, R0 ;  /* 0x0000010007077824 */ /* 0x008fc800078e0200 */
[C---:B------:R-:W-:Y:S01]  /*0090*/  IMAD.HI R0, R7.reuse, 0x66666667, RZ ;  /* 0x6666666707007827 */ /* 0x040fe200078e02ff */
[----:B------:R-:W-:-:S03]  /*00a0*/  ISETP.GE.AND P2, PT, R7, 0x2800, PT ;  /* 0x000028000700780c */ /* 0x000fc60003f46270 */
[----:B--2---:R-:W-:Y:S01]  /*00b0*/  IMAD.WIDE R2, R7, 0x4, R2 ;  /* 0x0000000407027825 */ /* 0x004fe200078e0202 */
[----:B------:R-:W-:-:S04]  /*00c0*/  SHF.R.U32.HI R9, RZ, 0x1f, R0 ;  /* 0x0000001fff097819 */ /* 0x000fc80000011600 */
[----:B------:R-:W-:-:S05]  /*00d0*/  LEA.HI.SX32 R0, R0, R9, 0x1a ;  /* 0x0000000900007211 */ /* 0x000fca00078fd2ff */
[----:B------:R-:W-:Y:S01]  /*00e0*/  IMAD R9, R0, -0xa0, R7 ;  /* 0xffffff6000097824 */ /* 0x000fe200078e0207 */
[----:B------:R-:W-:-:S03]  /*00f0*/  CS2R R6, SRZ ;  /* 0x0000000000067805 */ /* 0x000fc6000001ff00 */
[----:B----4-:R-:W-:Y:S01]  /*0100*/  IMAD.WIDE R4, R9, 0x4, R4 ;  /* 0x0000000409047825 */ /* 0x010fe200078e0204 */
[----:B------:R-:W-:Y:S02]  /*0110*/  CS2R R8, SRZ ;  /* 0x0000000000087805 */ /* 0x000fe4000001ff00 */
[----:B------:R-:W2:Y:S04]  /*0120*/  @!P2 LDG.E.64 R6, desc[UR4][R2.64] ;  /* 0x000000040206a981 */ /* 0x000ea8000c1e1b00 */
[----:B------:R-:W2:Y:S02]  /*0130*/  @!P2 LDG.E.EL.64 R8, desc[UR4][R4.64] ;  /* 0x000000040408a981 */ /* 0x000ea4000c2e1b00 */
[----:B--2---:R-:W-:Y:S01]  /*0140*/  FSETP.GEU.AND P0, PT, R6, -R8, PT ;  /* 0x800000080600720b */ /* 0x004fe20003f0e000 */
[----:B------:R-:W-:Y:S01]  /*0150*/  FADD R6, R8, R6 ;  /* 0x0000000608067221 */ /* 0x000fe20000000000 */
[----:B------:R-:W-:Y:S01]  /*0160*/  FADD R0, R9, R7 ;  /* 0x0000000709007221 */ /* 0x000fe20000000000 */
[----:B------:R-:W-:-:S03]  /*0170*/  FSETP.GEU.AND P1, PT, R7, -R9, PT ;  /* 0x800000090700720b */ /* 0x000fc60003f2e000 */
[----:B------:R-:W-:Y:S02]  /*0180*/  FSEL R6, R6, RZ, P0 ;  /* 0x000000ff06067208 */ /* 0x000fe40000000000 */
[----:B------:R-:W-:Y:S01]  /*0190*/  FSEL R7, R0, RZ, P1 ;  /* 0x000000ff00077208 */ /* 0x000fe20000800000 */
[----:B------:R-:W-:Y:S07]  /*01a0*/  @P2 EXIT ;  /* 0x000000000000294d */ /* 0x000fee0003800000 */
[----:B------:R-:W-:Y:S01]  /*01b0*/  STG.E.64 desc[UR4][R2.64], R6 ;  /* 0x0000000602007986 */ /* 0x000fe2000c101b04 */
[----:B------:R-:W-:Y:S05]  /*01c0*/  EXIT ;  /* 0x000000000000794d */ /* 0x000fea0003800000 */
.L_x_0:
[----:B------:R-:W-:-:S00]  /*01d0*/  BRA `(.L_x_0) ;  /* 0xfffffffc00fc7947 */ /* 0x000fc0000383ffff */
[----:B------:R-:W-:-:S00]  /*01e0*/  NOP ;  /* 0x0000000000007918 */ /* 0x000fc00000000000 */
        /* <DEDUP_REMOVED lines=9> */
.L_x_1:


//--------------------- .nv.constant0.triton_poi_fused_convolution_relu_61 --------------------------
	.section	.nv.constant0.triton_poi_fused_convolution_relu_61,"a",@progbits
	.sectionflags	@""
	.align	4
.nv.constant0.triton_poi_fused_convolution_relu_61:
	.zero		548
